//
// Generated by NVIDIA NVVM Compiler
//
// Compiler Build ID: CL-36424714
// Cuda compilation tools, release 13.0, V13.0.88
// Based on NVVM 20.0.0
//

.version 9.0
.target sm_100
.address_size 64

	// .globl	_Z21compute_min_distancesPfS_S_iii

.visible .entry _Z21compute_min_distancesPfS_S_iii(
	.param .u64 .ptr .align 1 _Z21compute_min_distancesPfS_S_iii_param_0,
	.param .u64 .ptr .align 1 _Z21compute_min_distancesPfS_S_iii_param_1,
	.param .u64 .ptr .align 1 _Z21compute_min_distancesPfS_S_iii_param_2,
	.param .u32 _Z21compute_min_distancesPfS_S_iii_param_3,
	.param .u32 _Z21compute_min_distancesPfS_S_iii_param_4,
	.param .u32 _Z21compute_min_distancesPfS_S_iii_param_5
)
{
	.reg .pred 	%p<19>;
	.reg .b32 	%r<51>;
	.reg .b32 	%f<103>;
	.reg .b64 	%rd<40>;

	ld.param.u64 	%rd8, [_Z21compute_min_distancesPfS_S_iii_param_0];
	ld.param.u64 	%rd9, [_Z21compute_min_distancesPfS_S_iii_param_1];
	ld.param.u64 	%rd7, [_Z21compute_min_distancesPfS_S_iii_param_2];
	ld.param.u32 	%r29, [_Z21compute_min_distancesPfS_S_iii_param_3];
	ld.param.u32 	%r27, [_Z21compute_min_distancesPfS_S_iii_param_4];
	ld.param.u32 	%r28, [_Z21compute_min_distancesPfS_S_iii_param_5];
	cvta.to.global.u64 	%rd1, %rd9;
	cvta.to.global.u64 	%rd2, %rd8;
	mov.u32 	%r30, %ctaid.x;
	mov.u32 	%r31, %ntid.x;
	mov.u32 	%r32, %tid.x;
	mad.lo.s32 	%r1, %r30, %r31, %r32;
	setp.ge.s32 	%p1, %r1, %r29;
	@%p1 bra 	$L__BB0_23;
	setp.lt.s32 	%p2, %r27, 1;
	mov.f32 	%f102, 0f7F800000;
	@%p2 bra 	$L__BB0_22;
	setp.lt.s32 	%p3, %r28, 1;
	mul.lo.s32 	%r2, %r28, %r1;
	@%p3 bra 	$L__BB0_16;
	and.b32  	%r3, %r28, 7;
	add.s32 	%r4, %r3, -1;
	and.b32  	%r5, %r28, 3;
	and.b32  	%r6, %r28, 2147483640;
	and.b32  	%r7, %r28, 1;
	neg.s32 	%r8, %r6;
	add.s64 	%rd3, %rd2, 16;
	mov.f32 	%f102, 0f7F800000;
	mov.b32 	%r43, 0;
$L__BB0_4:
	setp.lt.u32 	%p10, %r28, 8;
	mul.lo.s32 	%r10, %r43, %r28;
	mov.f32 	%f97, 0f00000000;
	mov.b32 	%r47, 0;
	@%p10 bra 	$L__BB0_7;
	mul.wide.u32 	%rd10, %r10, 4;
	add.s64 	%rd11, %rd1, %rd10;
	add.s64 	%rd39, %rd11, 16;
	mov.f32 	%f97, 0f00000000;
	mov.u32 	%r44, %r2;
	mov.u32 	%r45, %r8;
$L__BB0_6:
	.pragma "nounroll";
	mul.wide.s32 	%rd12, %r44, 4;
	add.s64 	%rd13, %rd3, %rd12;
	ld.global.f32 	%f30, [%rd13+-16];
	ld.global.f32 	%f31, [%rd39+-16];
	sub.f32 	%f32, %f30, %f31;
	fma.rn.f32 	%f33, %f32, %f32, %f97;
	ld.global.f32 	%f34, [%rd13+-12];
	ld.global.f32 	%f35, [%rd39+-12];
	sub.f32 	%f36, %f34, %f35;
	fma.rn.f32 	%f37, %f36, %f36, %f33;
	ld.global.f32 	%f38, [%rd13+-8];
	ld.global.f32 	%f39, [%rd39+-8];
	sub.f32 	%f40, %f38, %f39;
	fma.rn.f32 	%f41, %f40, %f40, %f37;
	ld.global.f32 	%f42, [%rd13+-4];
	ld.global.f32 	%f43, [%rd39+-4];
	sub.f32 	%f44, %f42, %f43;
	fma.rn.f32 	%f45, %f44, %f44, %f41;
	ld.global.f32 	%f46, [%rd13];
	ld.global.f32 	%f47, [%rd39];
	sub.f32 	%f48, %f46, %f47;
	fma.rn.f32 	%f49, %f48, %f48, %f45;
	ld.global.f32 	%f50, [%rd13+4];
	ld.global.f32 	%f51, [%rd39+4];
	sub.f32 	%f52, %f50, %f51;
	fma.rn.f32 	%f53, %f52, %f52, %f49;
	ld.global.f32 	%f54, [%rd13+8];
	ld.global.f32 	%f55, [%rd39+8];
	sub.f32 	%f56, %f54, %f55;
	fma.rn.f32 	%f57, %f56, %f56, %f53;
	ld.global.f32 	%f58, [%rd13+12];
	ld.global.f32 	%f59, [%rd39+12];
	sub.f32 	%f60, %f58, %f59;
	fma.rn.f32 	%f97, %f60, %f60, %f57;
	add.s32 	%r45, %r45, 8;
	add.s32 	%r44, %r44, 8;
	add.s64 	%rd39, %rd39, 32;
	setp.ne.s32 	%p11, %r45, 0;
	mov.u32 	%r47, %r6;
	@%p11 bra 	$L__BB0_6;
$L__BB0_7:
	setp.eq.s32 	%p12, %r3, 0;
	@%p12 bra 	$L__BB0_15;
	setp.lt.u32 	%p13, %r4, 3;
	@%p13 bra 	$L__BB0_10;
	add.s32 	%r37, %r47, %r2;
	mul.wide.s32 	%rd14, %r37, 4;
	add.s64 	%rd15, %rd2, %rd14;
	ld.global.f32 	%f62, [%rd15];
	add.s32 	%r38, %r47, %r10;
	mul.wide.u32 	%rd16, %r38, 4;
	add.s64 	%rd17, %rd1, %rd16;
	ld.global.f32 	%f63, [%rd17];
	sub.f32 	%f64, %f62, %f63;
	fma.rn.f32 	%f65, %f64, %f64, %f97;
	ld.global.f32 	%f66, [%rd15+4];
	cvt.u64.u32 	%rd18, %r10;
	cvt.u64.u32 	%rd19, %r47;
	add.s64 	%rd20, %rd19, %rd18;
	shl.b64 	%rd21, %rd20, 2;
	add.s64 	%rd22, %rd1, %rd21;
	ld.global.f32 	%f67, [%rd22+4];
	sub.f32 	%f68, %f66, %f67;
	fma.rn.f32 	%f69, %f68, %f68, %f65;
	ld.global.f32 	%f70, [%rd15+8];
	ld.global.f32 	%f71, [%rd22+8];
	sub.f32 	%f72, %f70, %f71;
	fma.rn.f32 	%f73, %f72, %f72, %f69;
	ld.global.f32 	%f74, [%rd15+12];
	ld.global.f32 	%f75, [%rd22+12];
	sub.f32 	%f76, %f74, %f75;
	fma.rn.f32 	%f97, %f76, %f76, %f73;
	add.s32 	%r47, %r47, 4;
$L__BB0_10:
	setp.eq.s32 	%p14, %r5, 0;
	@%p14 bra 	$L__BB0_15;
	setp.eq.s32 	%p15, %r5, 1;
	@%p15 bra 	$L__BB0_13;
	add.s32 	%r39, %r47, %r2;
	mul.wide.s32 	%rd23, %r39, 4;
	add.s64 	%rd24, %rd2, %rd23;
	ld.global.f32 	%f78, [%rd24];
	add.s32 	%r40, %r47, %r10;
	mul.wide.u32 	%rd25, %r40, 4;
	add.s64 	%rd26, %rd1, %rd25;
	ld.global.f32 	%f79, [%rd26];
	sub.f32 	%f80, %f78, %f79;
	fma.rn.f32 	%f81, %f80, %f80, %f97;
	ld.global.f32 	%f82, [%rd24+4];
	cvt.u64.u32 	%rd27, %r10;
	cvt.u64.u32 	%rd28, %r47;
	add.s64 	%rd29, %rd28, %rd27;
	shl.b64 	%rd30, %rd29, 2;
	add.s64 	%rd31, %rd1, %rd30;
	ld.global.f32 	%f83, [%rd31+4];
	sub.f32 	%f84, %f82, %f83;
	fma.rn.f32 	%f97, %f84, %f84, %f81;
	add.s32 	%r47, %r47, 2;
$L__BB0_13:
	setp.eq.s32 	%p16, %r7, 0;
	@%p16 bra 	$L__BB0_15;
	add.s32 	%r41, %r47, %r2;
	mul.wide.s32 	%rd32, %r41, 4;
	add.s64 	%rd33, %rd2, %rd32;
	ld.global.f32 	%f85, [%rd33];
	add.s32 	%r42, %r47, %r10;
	mul.wide.u32 	%rd34, %r42, 4;
	add.s64 	%rd35, %rd1, %rd34;
	ld.global.f32 	%f86, [%rd35];
	sub.f32 	%f87, %f85, %f86;
	fma.rn.f32 	%f97, %f87, %f87, %f97;
$L__BB0_15:
	sqrt.rn.f32 	%f88, %f97;
	setp.lt.f32 	%p17, %f88, %f102;
	selp.f32 	%f102, %f88, %f102, %p17;
	add.s32 	%r43, %r43, 1;
	setp.eq.s32 	%p18, %r43, %r27;
	@%p18 bra 	$L__BB0_22;
	bra.uni 	$L__BB0_4;
$L__BB0_16:
	and.b32  	%r21, %r27, 3;
	setp.lt.u32 	%p4, %r27, 4;
	mov.f32 	%f102, 0f7F800000;
	@%p4 bra 	$L__BB0_19;
	and.b32  	%r22, %r27, 2147483644;
	mov.b32 	%r49, 0;
	mov.f32 	%f102, 0f7F800000;
$L__BB0_18:
	setp.gt.f32 	%p5, %f102, 0f00000000;
	selp.f32 	%f102, 0f00000000, %f102, %p5;
	add.s32 	%r49, %r49, 4;
	setp.ne.s32 	%p6, %r49, %r22;
	@%p6 bra 	$L__BB0_18;
$L__BB0_19:
	setp.eq.s32 	%p7, %r21, 0;
	@%p7 bra 	$L__BB0_22;
	mov.b32 	%r50, 0;
$L__BB0_21:
	.pragma "nounroll";
	setp.gt.f32 	%p8, %f102, 0f00000000;
	selp.f32 	%f102, 0f00000000, %f102, %p8;
	add.s32 	%r50, %r50, 1;
	setp.ne.s32 	%p9, %r50, %r21;
	@%p9 bra 	$L__BB0_21;
$L__BB0_22:
	cvta.to.global.u64 	%rd36, %rd7;
	mul.wide.s32 	%rd37, %r1, 4;
	add.s64 	%rd38, %rd36, %rd37;
	st.global.f32 	[%rd38], %f102;
$L__BB0_23:
	ret;

}


// ===== COMPILED SASS (sm_100) =====

	.target	sm_100

	.elftype	@"ET_EXEC"


//--------------------- .note.nv.tkinfo           --------------------------
	.section	.note.nv.tkinfo,"",@"SHT_NOTE"
	.sectionflags	@"SHF_NOTE_NV_TKINFO"
	.tkinfo
        /*0018*/ 	.word	0x00000002
        /*0030*/ 	.string	""
        /*0030*/ 	.string	"ptxas"
        /*0030*/ 	.string	"Cuda compilation tools, release 13.0, V13.0.88"
        /*0030*/ 	.string	"Build cuda_13.0.r13.0/compiler.36424714_0"
        /*0030*/ 	.string	"-arch sm_100 -m 64 "



//--------------------- .note.nv.cuinfo           --------------------------
	.section	.note.nv.cuinfo,"",@"SHT_NOTE"
	.sectionflags	@"SHF_NOTE_NV_CUINFO"
        /*0018*/ 	.short	0x0002
        /*001a*/ 	.short	0x0064
        /*001c*/ 	.short	0x0082
	.zero		2


//--------------------- .nv.info                  --------------------------
	.section	.nv.info,"",@"SHT_CUDA_INFO"
	.align	4


	//----- nvinfo : EIATTR_REGCOUNT
	.align		4
        /*0000*/ 	.byte	0x04, 0x2f
        /*0002*/ 	.short	(.L_1 - .L_0)
	.align		4
.L_0:
        /*0004*/ 	.word	index@(_Z21compute_min_distancesPfS_S_iii)
        /*0008*/ 	.word	0x0000001f


	//----- nvinfo : EIATTR_FRAME_SIZE
	.align		4
.L_1:
        /*000c*/ 	.byte	0x04, 0x11
        /*000e*/ 	.short	(.L_3 - .L_2)
	.align		4
.L_2:
        /*0010*/ 	.word	index@($__internal_0_$__cuda_sm20_sqrt_rn_f32_slowpath)
        /*0014*/ 	.word	0x00000000


	//----- nvinfo : EIATTR_FRAME_SIZE
	.align		4
.L_3:
        /*0018*/ 	.byte	0x04, 0x11
        /*001a*/ 	.short	(.L_5 - .L_4)
	.align		4
.L_4:
        /*001c*/ 	.word	index@(_Z21compute_min_distancesPfS_S_iii)
        /*0020*/ 	.word	0x00000000


	//----- nvinfo : EIATTR_MIN_STACK_SIZE
	.align		4
.L_5:
        /*0024*/ 	.byte	0x04, 0x12
        /*0026*/ 	.short	(.L_7 - .L_6)
	.align		4
.L_6:
        /*0028*/ 	.word	index@(_Z21compute_min_distancesPfS_S_iii)
        /*002c*/ 	.word	0x00000000
.L_7:


//--------------------- .nv.compat                --------------------------
	.section	.nv.compat,"",@"SHT_CUDA_COMPAT_INFO"
	.align	4
        /*0000*/ 	.byte	0x02, 0x09, 0x00, 0x00, 0x02, 0x02, 0x01, 0x00, 0x02, 0x05, 0x05, 0x00, 0x03, 0x07, 0x01, 0x01
        /*0010*/ 	.byte	0x02, 0x03, 0x00, 0x00, 0x02, 0x06, 0x01, 0x00, 0x04, 0x0b, 0x08, 0x00, 0x01, 0x00, 0x00, 0x00
        /*0020*/ 	.byte	0x00, 0x00, 0x00, 0x00


//--------------------- .nv.info._Z21compute_min_distancesPfS_S_iii --------------------------
	.section	.nv.info._Z21compute_min_distancesPfS_S_iii,"",@"SHT_CUDA_INFO"
	.sectionflags	@""
	.align	4


	//----- nvinfo : EIATTR_CUDA_API_VERSION
	.align		4
        /*0000*/ 	.byte	0x04, 0x37
        /*0002*/ 	.short	(.L_9 - .L_8)
.L_8:
        /*0004*/ 	.word	0x00000082


	//----- nvinfo : EIATTR_KPARAM_INFO
	.align		4
.L_9:
        /*0008*/ 	.byte	0x04, 0x17
        /*000a*/ 	.short	(.L_11 - .L_10)
.L_10:
        /*000c*/ 	.word	0x00000000
        /*0010*/ 	.short	0x0005
        /*0012*/ 	.short	0x0020
        /*0014*/ 	.byte	0x00, 0xf0, 0x11, 0x00


	//----- nvinfo : EIATTR_KPARAM_INFO
	.align		4
.L_11:
        /*0018*/ 	.byte	0x04, 0x17
        /*001a*/ 	.short	(.L_13 - .L_12)
.L_12:
        /*001c*/ 	.word	0x00000000
        /*0020*/ 	.short	0x0004
        /*0022*/ 	.short	0x001c
        /*0024*/ 	.byte	0x00, 0xf0, 0x11, 0x00


	//----- nvinfo : EIATTR_KPARAM_INFO
	.align		4
.L_13:
        /*0028*/ 	.byte	0x04, 0x17
        /*002a*/ 	.short	(.L_15 - .L_14)
.L_14:
        /*002c*/ 	.word	0x00000000
        /*0030*/ 	.short	0x0003
        /*0032*/ 	.short	0x0018
        /*0034*/ 	.byte	0x00, 0xf0, 0x11, 0x00


	//----- nvinfo : EIATTR_KPARAM_INFO
	.align		4
.L_15:
        /*0038*/ 	.byte	0x04, 0x17
        /*003a*/ 	.short	(.L_17 - .L_16)
.L_16:
        /*003c*/ 	.word	0x00000000
        /*0040*/ 	.short	0x0002
        /*0042*/ 	.short	0x0010
        /*0044*/ 	.byte	0x00, 0xf5, 0x21, 0x00


	//----- nvinfo : EIATTR_KPARAM_INFO
	.align		4
.L_17:
        /*0048*/ 	.byte	0x04, 0x17
        /*004a*/ 	.short	(.L_19 - .L_18)
.L_18:
        /*004c*/ 	.word	0x00000000
        /*0050*/ 	.short	0x0001
        /*0052*/ 	.short	0x0008
        /*0054*/ 	.byte	0x00, 0xf5, 0x21, 0x00


	//----- nvinfo : EIATTR_KPARAM_INFO
	.align		4
.L_19:
        /*0058*/ 	.byte	0x04, 0x17
        /*005a*/ 	.short	(.L_21 - .L_20)
.L_20:
        /*005c*/ 	.word	0x00000000
        /*0060*/ 	.short	0x0000
        /*0062*/ 	.short	0x0000
        /*0064*/ 	.byte	0x00, 0xf5, 0x21, 0x00


	//----- nvinfo : EIATTR_SPARSE_MMA_MASK
	.align		4
.L_21:
        /*0068*/ 	.byte	0x03, 0x50
        /*006a*/ 	.short	0x0000


	//----- nvinfo : EIATTR_MAXREG_COUNT
	.align		4
        /*006c*/ 	.byte	0x03, 0x1b
        /*006e*/ 	.short	0x00ff


	//----- nvinfo : EIATTR_MERCURY_ISA_VERSION
	.align		4
        /*0070*/ 	.byte	0x03, 0x5f
        /*0072*/ 	.short	0x0101


	//----- nvinfo : EIATTR_VRC_CTA_INIT_COUNT
	.align		4
        /*0074*/ 	.byte	0x02, 0x4a
	.zero		1
	.zero		1


	//----- nvinfo : EIATTR_EXIT_INSTR_OFFSETS
	.align		4
        /*0078*/ 	.byte	0x04, 0x1c
        /*007a*/ 	.short	(.L_23 - .L_22)


	//   ....[0]....
.L_22:
        /*007c*/ 	.word	0x00000070


	//   ....[1]....
        /*0080*/ 	.word	0x00000d20


	//----- nvinfo : EIATTR_CRS_STACK_SIZE
	.align		4
.L_23:
        /*0084*/ 	.byte	0x04, 0x1e
        /*0086*/ 	.short	(.L_25 - .L_24)
.L_24:
        /*0088*/ 	.word	0x00000000


	//----- nvinfo : EIATTR_CBANK_PARAM_SIZE
	.align		4
.L_25:
        /*008c*/ 	.byte	0x03, 0x19
        /*008e*/ 	.short	0x0024


	//----- nvinfo : EIATTR_PARAM_CBANK
	.align		4
        /*0090*/ 	.byte	0x04, 0x0a
        /*0092*/ 	.short	(.L_27 - .L_26)
	.align		4
.L_26:
        /*0094*/ 	.word	index@(.nv.constant0._Z21compute_min_distancesPfS_S_iii)
        /*0098*/ 	.short	0x0380
        /*009a*/ 	.short	0x0024


	//----- nvinfo : EIATTR_SW_WAR
	.align		4
.L_27:
        /*009c*/ 	.byte	0x04, 0x36
        /*009e*/ 	.short	(.L_29 - .L_28)
.L_28:
        /*00a0*/ 	.word	0x00000008
.L_29:


//--------------------- .nv.callgraph             --------------------------
	.section	.nv.callgraph,"",@"SHT_CUDA_CALLGRAPH"
	.align	4
	.sectionentsize	8
	.align		4
        /*0000*/ 	.word	0x00000000
	.align		4
        /*0004*/ 	.word	0xffffffff
	.align		4
        /*0008*/ 	.word	0x00000000
	.align		4
        /*000c*/ 	.word	0xfffffffe
	.align		4
        /*0010*/ 	.word	0x00000000
	.align		4
        /*0014*/ 	.word	0xfffffffd
	.align		4
        /*0018*/ 	.word	0x00000000
	.align		4
        /*001c*/ 	.word	0xfffffffc


//--------------------- .text._Z21compute_min_distancesPfS_S_iii --------------------------
	.section	.text._Z21compute_min_distancesPfS_S_iii,"ax",@progbits
	.align	128
        .global         _Z21compute_min_distancesPfS_S_iii
        .type           _Z21compute_min_distancesPfS_S_iii,@function
        .size           _Z21compute_min_distancesPfS_S_iii,(.L_x_17 - _Z21compute_min_distancesPfS_S_iii)
        .other          _Z21compute_min_distancesPfS_S_iii,@"STO_CUDA_ENTRY STV_DEFAULT"
_Z21compute_min_distancesPfS_S_iii:
.text._Z21compute_min_distancesPfS_S_iii:
[----:B------:R-:W-:Y:S01]  /*0000*/  LDC R1, c[0x0][0x37c] ;  /* 0x0000df00ff017b82 */ /* 0x000fe20000000800 */
[----:B------:R-:W0:Y:S07]  /*0010*/  S2R R3, SR_TID.X ;  /* 0x0000000000037919 */ /* 0x000e2e0000002100 */
[----:B------:R-:W0:Y:S01]  /*0020*/  S2UR UR4, SR_CTAID.X ;  /* 0x00000000000479c3 */ /* 0x000e220000002500 */
[----:B------:R-:W1:Y:S07]  /*0030*/  LDCU UR5, c[0x0][0x398] ;  /* 0x00007300ff0577ac */ /* 0x000e6e0008000800 */
[----:B------:R-:W0:Y:S02]  /*0040*/  LDC R0, c[0x0][0x360] ;  /* 0x0000d800ff007b82 */ /* 0x000e240000000800 */
[----:B0-----:R-:W-:-:S05]  /*0050*/  IMAD R0, R0, UR4, R3 ;  /* 0x0000000400007c24 */ /* 0x001fca000f8e0203 */
[----:B-1----:R-:W-:-:S13]  /*0060*/  ISETP.GE.AND P0, PT, R0, UR5, PT ;  /* 0x0000000500007c0c */ /* 0x002fda000bf06270 */
[----:B------:R-:W-:Y:S05]  /*0070*/  @P0 EXIT ;  /* 0x000000000000094d */ /* 0x000fea0003800000 */
[----:B------:R-:W0:Y:S01]  /*0080*/  LDCU UR4, c[0x0][0x39c] ;  /* 0x00007380ff0477ac */ /* 0x000e220008000800 */
[----:B------:R-:W-:Y:S01]  /*0090*/  MOV R2, 0x7f800000 ;  /* 0x7f80000000027802 */ /* 0x000fe20000000f00 */
[----:B------:R-:W1:Y:S01]  /*00a0*/  LDCU.64 UR8, c[0x0][0x358] ;  /* 0x00006b00ff0877ac */ /* 0x000e620008000a00 */
[----:B0-----:R-:W-:-:S09]  /*00b0*/  UISETP.GE.AND UP0, UPT, UR4, 0x1, UPT ;  /* 0x000000010400788c */ /* 0x001fd2000bf06270 */
[----:B-1----:R-:W-:Y:S05]  /*00c0*/  BRA.U !UP0, `(.L_x_0) ;  /* 0x0000000d08087547 */ /* 0x002fea000b800000 */
[----:B------:R-:W0:Y:S02]  /*00d0*/  LDC R7, c[0x0][0x3a0] ;  /* 0x0000e800ff077b82 */ /* 0x000e240000000800 */
[----:B0-----:R-:W-:-:S13]  /*00e0*/  ISETP.GE.AND P0, PT, R7, 0x1, PT ;  /* 0x000000010700780c */ /* 0x001fda0003f06270 */
[----:B------:R-:W-:Y:S05]  /*00f0*/  @!P0 BRA `(.L_x_1) ;  /* 0x0000000800648947 */ /* 0x000fea0003800000 */
[----:B------:R-:W0:Y:S01]  /*0100*/  LDCU.64 UR4, c[0x0][0x380] ;  /* 0x00007000ff0477ac */ /* 0x000e220008000a00 */
[C---:B------:R-:W-:Y:S01]  /*0110*/  LOP3.LUT R4, R7.reuse, 0x7, RZ, 0xc0, !PT ;  /* 0x0000000707047812 */ /* 0x040fe200078ec0ff */
[----:B------:R-:W-:Y:S01]  /*0120*/  IMAD R3, R0, R7, RZ ;  /* 0x0000000700037224 */ /* 0x000fe200078e02ff */
[C---:B------:R-:W-:Y:S01]  /*0130*/  LOP3.LUT R6, R7.reuse, 0x7ffffff8, RZ, 0xc0, !PT ;  /* 0x7ffffff807067812 */ /* 0x040fe200078ec0ff */
[----:B------:R-:W-:Y:S01]  /*0140*/  IMAD.MOV.U32 R2, RZ, RZ, 0x7f800000 ;  /* 0x7f800000ff027424 */ /* 0x000fe200078e00ff */
[----:B------:R-:W-:Y:S01]  /*0150*/  LOP3.LUT R5, R7, 0x3, RZ, 0xc0, !PT ;  /* 0x0000000307057812 */ /* 0x000fe200078ec0ff */
[----:B------:R-:W-:Y:S02]  /*0160*/  HFMA2 R7, -RZ, RZ, 0, 0 ;  /* 0x00000000ff077431 */ /* 0x000fe400000001ff */
[----:B------:R-:W-:Y:S01]  /*0170*/  VIADD R8, R4, 0xffffffff ;  /* 0xffffffff04087836 */ /* 0x000fe20000000000 */
[----:B------:R-:W-:Y:S01]  /*0180*/  IADD3 R9, PT, PT, -R6, RZ, RZ ;  /* 0x000000ff06097210 */ /* 0x000fe20007ffe1ff */
[----:B0-----:R-:W-:-:S04]  /*0190*/  UIADD3 UR4, UP0, UPT, UR4, 0x10, URZ ;  /* 0x0000001004047890 */ /* 0x001fc8000ff1e0ff */
[----:B------:R-:W-:-:S12]  /*01a0*/  UIADD3.X UR5, UPT, UPT, URZ, UR5, URZ, UP0, !UPT ;  /* 0x00000005ff057290 */ /* 0x000fd800087fe4ff */
.L_x_9:
[----:B------:R-:W0:Y:S01]  /*01b0*/  LDC R24, c[0x0][0x3a0] ;  /* 0x0000e800ff187b82 */ /* 0x000e220000000800 */
[----:B------:R-:W-:Y:S01]  /*01c0*/  IMAD.MOV.U32 R22, RZ, RZ, RZ ;  /* 0x000000ffff167224 */ /* 0x000fe200078e00ff */
[----:B------:R-:W-:Y:S02]  /*01d0*/  MOV R21, RZ ;  /* 0x000000ff00157202 */ /* 0x000fe40000000f00 */
[----:B0-----:R-:W-:Y:S01]  /*01e0*/  ISETP.GE.U32.AND P0, PT, R24, 0x8, PT ;  /* 0x000000081800780c */ /* 0x001fe20003f06070 */
[----:B------:R-:W-:-:S12]  /*01f0*/  IMAD R20, R7, R24, RZ ;  /* 0x0000001807147224 */ /* 0x000fd800078e02ff */
[----:B------:R-:W-:Y:S05]  /*0200*/  @!P0 BRA `(.L_x_2) ;  /* 0x0000000000c48947 */ /* 0x000fea0003800000 */
[----:B------:R-:W0:Y:S01]  /*0210*/  LDC.64 R10, c[0x0][0x388] ;  /* 0x0000e200ff0a7b82 */ /* 0x000e220000000a00 */
[----:B------:R-:W-:Y:S01]  /*0220*/  IMAD.MOV.U32 R22, RZ, RZ, RZ ;  /* 0x000000ffff167224 */ /* 0x000fe200078e00ff */
[----:B------:R-:W-:Y:S02]  /*0230*/  MOV R15, R3 ;  /* 0x00000003000f7202 */ /* 0x000fe40000000f00 */
[----:B------:R-:W-:Y:S01]  /*0240*/  MOV R14, R9 ;  /* 0x00000009000e7202 */ /* 0x000fe20000000f00 */
[----:B0-----:R-:W-:-:S03]  /*0250*/  IMAD.WIDE.U32 R10, R20, 0x4, R10 ;  /* 0x00000004140a7825 */ /* 0x001fc600078e000a */
[----:B------:R-:W-:-:S05]  /*0260*/  IADD3 R12, P0, PT, R10, 0x10, RZ ;  /* 0x000000100a0c7810 */ /* 0x000fca0007f1e0ff */
[----:B------:R-:W-:-:S08]  /*0270*/  IMAD.X R13, RZ, RZ, R11, P0 ;  /* 0x000000ffff0d7224 */ /* 0x000fd000000e060b */
.L_x_3:
[----:B------:R-:W-:Y:S01]  /*0280*/  MOV R11, UR5 ;  /* 0x00000005000b7c02 */ /* 0x000fe20008000f00 */
[----:B------:R-:W-:Y:S01]  /*0290*/  IMAD.U32 R10, RZ, RZ, UR4 ;  /* 0x00000004ff0a7e24 */ /* 0x000fe2000f8e00ff */
[----:B------:R-:W2:Y:S03]  /*02a0*/  LDG.E R17, desc[UR8][R12.64+-0x10] ;  /* 0xfffff0080c117981 */ /* 0x000ea6000c1e1900 */
[----:B------:R-:W-:Y:S01]  /*02b0*/  IMAD.WIDE R10, R15, 0x4, R10 ;  /* 0x000000040f0a7825 */ /* 0x000fe200078e020a */
[----:B------:R-:W3:Y:S04]  /*02c0*/  LDG.E R23, desc[UR8][R12.64+-0xc] ;  /* 0xfffff4080c177981 */ /* 0x000ee8000c1e1900 */
[----:B------:R-:W2:Y:S04]  /*02d0*/  LDG.E R16, desc[UR8][R10.64+-0x10] ;  /* 0xfffff0080a107981 */ /* 0x000ea8000c1e1900 */
[----:B------:R-:W3:Y:S04]  /*02e0*/  LDG.E R18, desc[UR8][R10.64+-0xc] ;  /* 0xfffff4080a127981 */ /* 0x000ee8000c1e1900 */
[----:B------:R-:W4:Y:S04]  /*02f0*/  LDG.E R21, desc[UR8][R12.64+-0x8] ;  /* 0xfffff8080c157981 */ /* 0x000f28000c1e1900 */
[----:B------:R-:W4:Y:S04]  /*0300*/  LDG.E R26, desc[UR8][R10.64+-0x8] ;  /* 0xfffff8080a1a7981 */ /* 0x000f28000c1e1900 */
[----:B------:R-:W5:Y:S04]  /*0310*/  LDG.E R28, desc[UR8][R10.64+0xc] ;  /* 0x00000c080a1c7981 */ /* 0x000f68000c1e1900 */
[----:B------:R-:W5:Y:S01]  /*0320*/  LDG.E R25, desc[UR8][R12.64+0xc] ;  /* 0x00000c080c197981 */ /* 0x000f62000c1e1900 */
[----:B--2---:R-:W-:-:S03]  /*0330*/  FADD R19, R16, -R17 ;  /* 0x8000001110137221 */ /* 0x004fc60000000000 */
[----:B------:R-:W2:Y:S01]  /*0340*/  LDG.E R16, desc[UR8][R12.64+-0x4] ;  /* 0xfffffc080c107981 */ /* 0x000ea2000c1e1900 */
[----:B------:R-:W-:-:S03]  /*0350*/  FFMA R22, R19, R19, R22 ;  /* 0x0000001313167223 */ /* 0x000fc60000000016 */
[----:B------:R-:W2:Y:S01]  /*0360*/  LDG.E R17, desc[UR8][R10.64+-0x4] ;  /* 0xfffffc080a117981 */ /* 0x000ea2000c1e1900 */
[----:B---3--:R-:W-:-:S03]  /*0370*/  FADD R23, R18, -R23 ;  /* 0x8000001712177221 */ /* 0x008fc60000000000 */
[----:B------:R-:W3:Y:S01]  /*0380*/  LDG.E R18, desc[UR8][R12.64] ;  /* 0x000000080c127981 */ /* 0x000ee2000c1e1900 */
[----:B------:R-:W-:Y:S01]  /*0390*/  FFMA R23, R23, R23, R22 ;  /* 0x0000001717177223 */ /* 0x000fe20000000016 */
[----:B----4-:R-:W-:Y:S02]  /*03a0*/  FADD R26, R26, -R21 ;  /* 0x800000151a1a7221 */ /* 0x010fe40000000000 */
[----:B------:R-:W3:Y:S04]  /*03b0*/  LDG.E R19, desc[UR8][R10.64] ;  /* 0x000000080a137981 */ /* 0x000ee8000c1e1900 */
[----:B------:R-:W4:Y:S01]  /*03c0*/  LDG.E R21, desc[UR8][R12.64+0x4] ;  /* 0x000004080c157981 */ /* 0x000f22000c1e1900 */
[----:B------:R-:W-:-:S03]  /*03d0*/  FFMA R27, R26, R26, R23 ;  /* 0x0000001a1a1b7223 */ /* 0x000fc60000000017 */
[----:B------:R-:W4:Y:S04]  /*03e0*/  LDG.E R22, desc[UR8][R10.64+0x4] ;  /* 0x000004080a167981 */ /* 0x000f28000c1e1900 */
[----:B------:R0:W4:Y:S04]  /*03f0*/  LDG.E R23, desc[UR8][R12.64+0x8] ;  /* 0x000008080c177981 */ /* 0x000128000c1e1900 */
[----:B------:R-:W4:Y:S01]  /*0400*/  LDG.E R26, desc[UR8][R10.64+0x8] ;  /* 0x000008080a1a7981 */ /* 0x000f22000c1e1900 */
[----:B------:R-:W-:-:S05]  /*0410*/  VIADD R14, R14, 0x8 ;  /* 0x000000080e0e7836 */ /* 0x000fca0000000000 */
[----:B------:R-:W-:Y:S01]  /*0420*/  ISETP.NE.AND P0, PT, R14, RZ, PT ;  /* 0x000000ff0e00720c */ /* 0x000fe20003f05270 */
[----:B-----5:R-:W-:Y:S01]  /*0430*/  FADD R28, R28, -R25 ;  /* 0x800000191c1c7221 */ /* 0x020fe20000000000 */
[----:B0-----:R-:W-:Y:S01]  /*0440*/  IADD3 R12, P1, PT, R12, 0x20, RZ ;  /* 0x000000200c0c7810 */ /* 0x001fe20007f3e0ff */
[----:B------:R-:W-:-:S03]  /*0450*/  VIADD R15, R15, 0x8 ;  /* 0x000000080f0f7836 */ /* 0x000fc60000000000 */
[----:B------:R-:W-:Y:S01]  /*0460*/  IADD3.X R13, PT, PT, RZ, R13, RZ, P1, !PT ;  /* 0x0000000dff0d7210 */ /* 0x000fe20000ffe4ff */
[----:B--2---:R-:W-:-:S04]  /*0470*/  FADD R16, R17, -R16 ;  /* 0x8000001011107221 */ /* 0x004fc80000000000 */
[----:B------:R-:W-:Y:S01]  /*0480*/  FFMA R27, R16, R16, R27 ;  /* 0x00000010101b7223 */ /* 0x000fe2000000001b */
[----:B---3--:R-:W-:-:S04]  /*0490*/  FADD R18, R19, -R18 ;  /* 0x8000001213127221 */ /* 0x008fc80000000000 */
[----:B------:R-:W-:Y:S01]  /*04a0*/  FFMA R27, R18, R18, R27 ;  /* 0x00000012121b7223 */ /* 0x000fe2000000001b */
[----:B----4-:R-:W-:-:S04]  /*04b0*/  FADD R22, R22, -R21 ;  /* 0x8000001516167221 */ /* 0x010fc80000000000 */
[----:B------:R-:W-:Y:S01]  /*04c0*/  FFMA R27, R22, R22, R27 ;  /* 0x00000016161b7223 */ /* 0x000fe2000000001b */
[----:B------:R-:W-:-:S04]  /*04d0*/  FADD R26, R26, -R23 ;  /* 0x800000171a1a7221 */ /* 0x000fc80000000000 */
[----:B------:R-:W-:-:S04]  /*04e0*/  FFMA R27, R26, R26, R27 ;  /* 0x0000001a1a1b7223 */ /* 0x000fc8000000001b */
[----:B------:R-:W-:Y:S01]  /*04f0*/  FFMA R22, R28, R28, R27 ;  /* 0x0000001c1c167223 */ /* 0x000fe2000000001b */
[----:B------:R-:W-:Y:S06]  /*0500*/  @P0 BRA `(.L_x_3) ;  /* 0xfffffffc005c0947 */ /* 0x000fec000383ffff */
[----:B------:R-:W-:-:S07]  /*0510*/  MOV R21, R6 ;  /* 0x0000000600157202 */ /* 0x000fce0000000f00 */
.L_x_2:
[----:B------:R-:W-:-:S13]  /*0520*/  ISETP.NE.AND P0, PT, R4, RZ, PT ;  /* 0x000000ff0400720c */ /* 0x000fda0003f05270 */
[----:B------:R-:W-:Y:S05]  /*0530*/  @!P0 BRA `(.L_x_4) ;  /* 0x0000000400008947 */ /* 0x000fea0003800000 */
[----:B------:R-:W-:Y:S02]  /*0540*/  ISETP.GE.U32.AND P1, PT, R8, 0x3, PT ;  /* 0x000000030800780c */ /* 0x000fe40003f26070 */
[----:B------:R-:W-:-:S11]  /*0550*/  ISETP.NE.AND P0, PT, R5, RZ, PT ;  /* 0x000000ff0500720c */ /* 0x000fd60003f05270 */
[----:B------:R-:W-:Y:S05]  /*0560*/  @!P1 BRA `(.L_x_5) ;  /* 0x0000000000709947 */ /* 0x000fea0003800000 */
[----:B------:R-:W0:Y:S01]  /*0570*/  LDC.64 R14, c[0x0][0x380] ;  /* 0x0000e000ff0e7b82 */ /* 0x000e220000000a00 */
[CC--:B------:R-:W-:Y:S01]  /*0580*/  IADD3 R19, PT, PT, R20.reuse, R21.reuse, RZ ;  /* 0x0000001514137210 */ /* 0x0c0fe20007ffe0ff */
[----:B------:R-:W-:Y:S01]  /*0590*/  IMAD.IADD R17, R3, 0x1, R21 ;  /* 0x0000000103117824 */ /* 0x000fe200078e0215 */
[----:B------:R-:W-:-:S05]  /*05a0*/  IADD3 R16, P1, PT, R20, R21, RZ ;  /* 0x0000001514107210 */ /* 0x000fca0007f3e0ff */
[----:B------:R-:W1:Y:S08]  /*05b0*/  LDC.64 R12, c[0x0][0x388] ;  /* 0x0000e200ff0c7b82 */ /* 0x000e700000000a00 */
[----:B------:R-:W2:Y:S01]  /*05c0*/  LDC.64 R10, c[0x0][0x388] ;  /* 0x0000e200ff0a7b82 */ /* 0x000ea20000000a00 */
[----:B0-----:R-:W-:Y:S01]  /*05d0*/  IMAD.WIDE R14, R17, 0x4, R14 ;  /* 0x00000004110e7825 */ /* 0x001fe200078e020e */
[----:B------:R-:W-:-:S04]  /*05e0*/  IADD3.X R17, PT, PT, RZ, RZ, RZ, P1, !PT ;  /* 0x000000ffff117210 */ /* 0x000fc80000ffe4ff */
[----:B------:R-:W3:Y:S01]  /*05f0*/  LDG.E R18, desc[UR8][R14.64+0x4] ;  /* 0x000004080e127981 */ /* 0x000ee2000c1e1900 */
[----:B-1----:R-:W-:-:S03]  /*0600*/  IMAD.WIDE.U32 R12, R19, 0x4, R12 ;  /* 0x00000004130c7825 */ /* 0x002fc600078e000c */
[----:B------:R-:W4:Y:S04]  /*0610*/  LDG.E R23, desc[UR8][R14.64+0x8] ;  /* 0x000008080e177981 */ /* 0x000f28000c1e1900 */
[----:B------:R-:W5:Y:S01]  /*0620*/  LDG.E R25, desc[UR8][R14.64+0xc] ;  /* 0x00000c080e197981 */ /* 0x000f62000c1e1900 */
[----:B--2---:R-:W-:-:S03]  /*0630*/  LEA R10, P1, R16, R10, 0x2 ;  /* 0x0000000a100a7211 */ /* 0x004fc600078210ff */
[----:B------:R-:W2:Y:S01]  /*0640*/  LDG.E R13, desc[UR8][R12.64] ;  /* 0x000000080c0d7981 */ /* 0x000ea2000c1e1900 */
[----:B------:R-:W-:-:S03]  /*0650*/  LEA.HI.X R11, R16, R11, R17, 0x2, P1 ;  /* 0x0000000b100b7211 */ /* 0x000fc600008f1411 */
[----:B------:R-:W2:Y:S04]  /*0660*/  LDG.E R16, desc[UR8][R14.64] ;  /* 0x000000080e107981 */ /* 0x000ea8000c1e1900 */
[----:B------:R-:W3:Y:S04]  /*0670*/  LDG.E R19, desc[UR8][R10.64+0x4] ;  /* 0x000004080a137981 */ /* 0x000ee8000c1e1900 */
[----:B------:R-:W4:Y:S04]  /*0680*/  LDG.E R26, desc[UR8][R10.64+0x8] ;  /* 0x000008080a1a7981 */ /* 0x000f28000c1e1900 */
[----:B------:R-:W5:Y:S01]  /*0690*/  LDG.E R28, desc[UR8][R10.64+0xc] ;  /* 0x00000c080a1c7981 */ /* 0x000f62000c1e1900 */
[----:B------:R-:W-:Y:S01]  /*06a0*/  IADD3 R21, PT, PT, R21, 0x4, RZ ;  /* 0x0000000415157810 */ /* 0x000fe20007ffe0ff */
[----:B--2---:R-:W-:-:S04]  /*06b0*/  FADD R17, R16, -R13 ;  /* 0x8000000d10117221 */ /* 0x004fc80000000000 */
[----:B------:R-:W-:Y:S01]  /*06c0*/  FFMA R17, R17, R17, R22 ;  /* 0x0000001111117223 */ /* 0x000fe20000000016 */
[----:B---3--:R-:W-:Y:S01]  /*06d0*/  FADD R18, R18, -R19 ;  /* 0x8000001312127221 */ /* 0x008fe20000000000 */
[----:B----4-:R-:W-:-:S03]  /*06e0*/  FADD R26, R23, -R26 ;  /* 0x8000001a171a7221 */ /* 0x010fc60000000000 */
[----:B------:R-:W-:Y:S01]  /*06f0*/  FFMA R17, R18, R18, R17 ;  /* 0x0000001212117223 */ /* 0x000fe20000000011 */
[----:B-----5:R-:W-:-:S03]  /*0700*/  FADD R28, R25, -R28 ;  /* 0x8000001c191c7221 */ /* 0x020fc60000000000 */
[----:B------:R-:W-:-:S04]  /*0710*/  FFMA R17, R26, R26, R17 ;  /* 0x0000001a1a117223 */ /* 0x000fc80000000011 */
[----:B------:R-:W-:-:S07]  /*0720*/  FFMA R22, R28, R28, R17 ;  /* 0x0000001c1c167223 */ /* 0x000fce0000000011 */
.L_x_5:
[----:B------:R-:W-:Y:S05]  /*0730*/  @!P0 BRA `(.L_x_4) ;  /* 0x0000000000808947 */ /* 0x000fea0003800000 */
[----:B------:R-:W-:Y:S01]  /*0740*/  ISETP.NE.AND P1, PT, R5, 0x1, PT ;  /* 0x000000010500780c */ /* 0x000fe20003f25270 */
[----:B------:R-:W0:Y:S01]  /*0750*/  LDC.64 R12, c[0x0][0x388] ;  /* 0x0000e200ff0c7b82 */ /* 0x000e220000000a00 */
[----:B------:R-:W-:-:S07]  /*0760*/  LOP3.LUT P0, RZ, R24, 0x1, RZ, 0xc0, !PT ;  /* 0x0000000118ff7812 */ /* 0x000fce000780c0ff */
[----:B------:R-:W1:Y:S04]  /*0770*/  LDC.64 R14, c[0x0][0x380] ;  /* 0x0000e000ff0e7b82 */ /* 0x000e680000000a00 */
[CC--:B------:R-:W-:Y:S02]  /*0780*/  @P1 IADD3 R23, P2, PT, R20.reuse, R21.reuse, RZ ;  /* 0x0000001514171210 */ /* 0x0c0fe40007f5e0ff */
[----:B------:R-:W-:Y:S02]  /*0790*/  @P1 IADD3 R25, PT, PT, R20, R21, RZ ;  /* 0x0000001514191210 */ /* 0x000fe40007ffe0ff */
[----:B------:R-:W2:Y:S01]  /*07a0*/  @P1 LDC.64 R10, c[0x0][0x388] ;  /* 0x0000e200ff0a1b82 */ /* 0x000ea20000000a00 */
[----:B------:R-:W-:-:S07]  /*07b0*/  @P1 IMAD.X R24, RZ, RZ, RZ, P2 ;  /* 0x000000ffff181224 */ /* 0x000fce00010e06ff */
[----:B------:R-:W3:Y:S01]  /*07c0*/  LDC.64 R16, c[0x0][0x380] ;  /* 0x0000e000ff107b82 */ /* 0x000ee20000000a00 */
[----:B0-----:R-:W-:-:S06]  /*07d0*/  @P1 IMAD.WIDE.U32 R12, R25, 0x4, R12 ;  /* 0x00000004190c1825 */ /* 0x001fcc00078e000c */
[----:B------:R-:W4:Y:S01]  /*07e0*/  @P1 LDG.E R13, desc[UR8][R12.64] ;  /* 0x000000080c0d1981 */ /* 0x000f22000c1e1900 */
[----:B------:R-:W0:Y:S01]  /*07f0*/  LDC.64 R18, c[0x0][0x388] ;  /* 0x0000e200ff127b82 */ /* 0x000e220000000a00 */
[----:B--2---:R-:W-:-:S04]  /*0800*/  @P1 LEA R10, P2, R23, R10, 0x2 ;  /* 0x0000000a170a1211 */ /* 0x004fc800078410ff */
[----:B------:R-:W-:Y:S02]  /*0810*/  @P1 LEA.HI.X R11, R23, R11, R24, 0x2, P2 ;  /* 0x0000000b170b1211 */ /* 0x000fe400010f1418 */
[----:B------:R-:W-:Y:S01]  /*0820*/  @P1 IADD3 R23, PT, PT, R3, R21, RZ ;  /* 0x0000001503171210 */ /* 0x000fe20007ffe0ff */
[----:B------:R-:W-:Y:S02]  /*0830*/  @P1 VIADD R21, R21, 0x2 ;  /* 0x0000000215151836 */ /* 0x000fe40000000000 */
[----:B------:R-:W2:Y:S02]  /*0840*/  @P1 LDG.E R10, desc[UR8][R10.64+0x4] ;  /* 0x000004080a0a1981 */ /* 0x000ea4000c1e1900 */
[----:B-1----:R-:W-:Y:S01]  /*0850*/  @P1 IMAD.WIDE R14, R23, 0x4, R14 ;  /* 0x00000004170e1825 */ /* 0x002fe200078e020e */
[-C--:B------:R-:W-:Y:S02]  /*0860*/  @P0 IADD3 R23, PT, PT, R20, R21.reuse, RZ ;  /* 0x0000001514170210 */ /* 0x080fe40007ffe0ff */
[----:B------:R-:W-:-:S02]  /*0870*/  @P0 IADD3 R21, PT, PT, R3, R21, RZ ;  /* 0x0000001503150210 */ /* 0x000fc40007ffe0ff */
[----:B------:R-:W4:Y:S01]  /*0880*/  @P1 LDG.E R20, desc[UR8][R14.64] ;  /* 0x000000080e141981 */ /* 0x000f22000c1e1900 */
[----:B0-----:R-:W-:-:S03]  /*0890*/  @P0 IMAD.WIDE.U32 R18, R23, 0x4, R18 ;  /* 0x0000000417120825 */ /* 0x001fc600078e0012 */
[----:B------:R-:W2:Y:S01]  /*08a0*/  @P1 LDG.E R23, desc[UR8][R14.64+0x4] ;  /* 0x000004080e171981 */ /* 0x000ea2000c1e1900 */
[----:B---3--:R-:W-:-:S03]  /*08b0*/  @P0 IMAD.WIDE R16, R21, 0x4, R16 ;  /* 0x0000000415100825 */ /* 0x008fc600078e0210 */
[----:B------:R-:W3:Y:S04]  /*08c0*/  @P0 LDG.E R19, desc[UR8][R18.64] ;  /* 0x0000000812130981 */ /* 0x000ee8000c1e1900 */
[----:B------:R-:W3:Y:S01]  /*08d0*/  @P0 LDG.E R16, desc[UR8][R16.64] ;  /* 0x0000000810100981 */ /* 0x000ee2000c1e1900 */
[----:B----4-:R-:W-:Y:S01]  /*08e0*/  @P1 FADD R21, R20, -R13 ;  /* 0x8000000d14151221 */ /* 0x010fe20000000000 */
[----:B--2---:R-:W-:-:S03]  /*08f0*/  @P1 FADD R20, R23, -R10 ;  /* 0x8000000a17141221 */ /* 0x004fc60000000000 */
[----:B------:R-:W-:-:S04]  /*0900*/  @P1 FFMA R21, R21, R21, R22 ;  /* 0x0000001515151223 */ /* 0x000fc80000000016 */
[----:B------:R-:W-:Y:S01]  /*0910*/  @P1 FFMA R22, R20, R20, R21 ;  /* 0x0000001414161223 */ /* 0x000fe20000000015 */
[----:B---3--:R-:W-:-:S04]  /*0920*/  @P0 FADD R11, R16, -R19 ;  /* 0x80000013100b0221 */ /* 0x008fc80000000000 */
[----:B------:R-:W-:-:S07]  /*0930*/  @P0 FFMA R22, R11, R11, R22 ;  /* 0x0000000b0b160223 */ /* 0x000fce0000000016 */
.L_x_4:
[----:B------:R-:W-:Y:S01]  /*0940*/  VIADD R10, R22, 0xf3000000 ;  /* 0xf3000000160a7836 */ /* 0x000fe20000000000 */
[----:B------:R0:W1:Y:S01]  /*0950*/  MUFU.RSQ R13, R22 ;  /* 0x00000016000d7308 */ /* 0x0000620000001400 */
[----:B------:R-:W-:Y:S03]  /*0960*/  BSSY.RECONVERGENT B0, `(.L_x_6) ;  /* 0x000000b000007945 */ /* 0x000fe60003800200 */
[----:B------:R-:W-:-:S13]  /*0970*/  ISETP.GT.U32.AND P0, PT, R10, 0x727fffff, PT ;  /* 0x727fffff0a00780c */ /* 0x000fda0003f04070 */
[----:B01----:R-:W-:Y:S05]  /*0980*/  @!P0 BRA `(.L_x_7) ;  /* 0x0000000000108947 */ /* 0x003fea0003800000 */
[----:B------:R-:W-:-:S07]  /*0990*/  MOV R15, 0x9b0 ;  /* 0x000009b0000f7802 */ /* 0x000fce0000000f00 */
[----:B------:R-:W-:Y:S05]  /*09a0*/  CALL.REL.NOINC `($__internal_0_$__cuda_sm20_sqrt_rn_f32_slowpath) ;  /* 0x0000000000e07944 */ /* 0x000fea0003c00000 */
[----:B------:R-:W-:Y:S01]  /*09b0*/  MOV R11, R12 ;  /* 0x0000000c000b7202 */ /* 0x000fe20000000f00 */
[----:B------:R-:W-:Y:S06]  /*09c0*/  BRA `(.L_x_8) ;  /* 0x0000000000107947 */ /* 0x000fec0003800000 */
.L_x_7:
[C---:B------:R-:W-:Y:S01]  /*09d0*/  FMUL.FTZ R11, R13.reuse, R22 ;  /* 0x000000160d0b7220 */ /* 0x040fe20000410000 */
[----:B------:R-:W-:-:S03]  /*09e0*/  FMUL.FTZ R10, R13, 0.5 ;  /* 0x3f0000000d0a7820 */ /* 0x000fc60000410000 */
[----:B------:R-:W-:-:S04]  /*09f0*/  FFMA R22, -R11, R11, R22 ;  /* 0x0000000b0b167223 */ /* 0x000fc80000000116 */
[----:B------:R-:W-:-:S07]  /*0a00*/  FFMA R11, R22, R10, R11 ;  /* 0x0000000a160b7223 */ /* 0x000fce000000000b */
.L_x_8:
[----:B------:R-:W-:Y:S05]  /*0a10*/  BSYNC.RECONVERGENT B0 ;  /* 0x0000000000007941 */ /* 0x000fea0003800200 */
.L_x_6:
[----:B------:R-:W0:Y:S01]  /*0a20*/  LDCU UR6, c[0x0][0x39c] ;  /* 0x00007380ff0677ac */ /* 0x000e220008000800 */
[----:B------:R-:W-:Y:S02]  /*0a30*/  IADD3 R7, PT, PT, R7, 0x1, RZ ;  /* 0x0000000107077810 */ /* 0x000fe40007ffe0ff */
[----:B------:R-:W-:-:S04]  /*0a40*/  FSETP.GEU.AND P0, PT, R11, R2, PT ;  /* 0x000000020b00720b */ /* 0x000fc80003f0e000 */
[----:B------:R-:W-:Y:S02]  /*0a50*/  FSEL R2, R11, R2, !P0 ;  /* 0x000000020b027208 */ /* 0x000fe40004000000 */
[----:B0-----:R-:W-:-:S13]  /*0a60*/  ISETP.NE.AND P1, PT, R7, UR6, PT ;  /* 0x0000000607007c0c */ /* 0x001fda000bf25270 */
[----:B------:R-:W-:Y:S05]  /*0a70*/  @!P1 BRA `(.L_x_0) ;  /* 0x00000000009c9947 */ /* 0x000fea0003800000 */
[----:B------:R-:W-:Y:S05]  /*0a80*/  BRA `(.L_x_9) ;  /* 0xfffffff400c87947 */ /* 0x000fea000383ffff */
.L_x_1:
[----:B------:R-:W-:Y:S01]  /*0a90*/  UISETP.GE.U32.AND UP0, UPT, UR4, 0x4, UPT ;  /* 0x000000040400788c */ /* 0x000fe2000bf06070 */
[----:B------:R-:W-:Y:S01]  /*0aa0*/  IMAD.MOV.U32 R2, RZ, RZ, 0x7f800000 ;  /* 0x7f800000ff027424 */ /* 0x000fe200078e00ff */
[----:B------:R-:W-:-:S07]  /*0ab0*/  ULOP3.LUT UR5, UR4, 0x3, URZ, 0xc0, !UPT ;  /* 0x0000000304057892 */ /* 0x000fce000f8ec0ff */
[----:B------:R-:W-:Y:S05]  /*0ac0*/  BRA.U !UP0, `(.L_x_10) ;  /* 0x00000001086c7547 */ /* 0x000fea000b800000 */
[----:B------:R-:W-:Y:S01]  /*0ad0*/  ULOP3.LUT UR4, UR4, 0x7ffffffc, URZ, 0xc0, !UPT ;  /* 0x7ffffffc04047892 */ /* 0x000fe2000f8ec0ff */
[----:B------:R-:W-:Y:S01]  /*0ae0*/  HFMA2 R3, -RZ, RZ, 0, 0 ;  /* 0x00000000ff037431 */ /* 0x000fe200000001ff */
[----:B------:R-:W-:Y:S02]  /*0af0*/  MOV R2, 0x7f800000 ;  /* 0x7f80000000027802 */ /* 0x000fe40000000f00 */
[----:B------:R-:W-:-:S09]  /*0b00*/  UISETP.GT.AND UP0, UPT, UR4, URZ, UPT ;  /* 0x000000ff0400728c */ /* 0x000fd2000bf04270 */
[----:B------:R-:W-:Y:S05]  /*0b10*/  BRA.U !UP0, `(.L_x_11) ;  /* 0x0000000108487547 */ /* 0x000fea000b800000 */
[----:B------:R-:W-:Y:S02]  /*0b20*/  IADD3 R4, PT, PT, -R3, UR4, RZ ;  /* 0x0000000403047c10 */ /* 0x000fe4000fffe1ff */
[----:B------:R-:W-:Y:S02]  /*0b30*/  PLOP3.LUT P0, PT, PT, PT, PT, 0x80, 0x8 ;  /* 0x000000000008781c */ /* 0x000fe40003f0f070 */
[----:B------:R-:W-:-:S13]  /*0b40*/  ISETP.GT.AND P1, PT, R4, 0xc, PT ;  /* 0x0000000c0400780c */ /* 0x000fda0003f24270 */
[----:B------:R-:W-:Y:S05]  /*0b50*/  @!P1 BRA `(.L_x_12) ;  /* 0x00000000001c9947 */ /* 0x000fea0003800000 */
[----:B------:R-:W-:Y:S01]  /*0b60*/  PLOP3.LUT P0, PT, PT, PT, PT, 0x8, 0x80 ;  /* 0x000000000080781c */ /* 0x000fe20003f0e170 */
[----:B------:R-:W-:-:S12]  /*0b70*/  UIADD3 UR6, UPT, UPT, UR4, -0xc, URZ ;  /* 0xfffffff404067890 */ /* 0x000fd8000fffe0ff */
.L_x_13:
[----:B------:R-:W-:Y:S01]  /*0b80*/  VIADD R3, R3, 0x10 ;  /* 0x0000001003037836 */ /* 0x000fe20000000000 */
[----:B------:R-:W-:-:S04]  /*0b90*/  FMNMX3.NAN R2, R2, RZ, RZ, PT ;  /* 0x000000ff02027276 */ /* 0x000fc800038200ff */
[----:B------:R-:W-:Y:S02]  /*0ba0*/  ISETP.GE.AND P1, PT, R3, UR6, PT ;  /* 0x0000000603007c0c */ /* 0x000fe4000bf26270 */
[----:B------:R-:W-:-:S11]  /*0bb0*/  FMNMX3.NAN R2, R2, RZ, RZ, PT ;  /* 0x000000ff02027276 */ /* 0x000fd600038200ff */
[----:B------:R-:W-:Y:S05]  /*0bc0*/  @!P1 BRA `(.L_x_13) ;  /* 0xfffffffc00ec9947 */ /* 0x000fea000383ffff */
.L_x_12:
[----:B------:R-:W-:-:S04]  /*0bd0*/  IADD3 R4, PT, PT, -R3, UR4, RZ ;  /* 0x0000000403047c10 */ /* 0x000fc8000fffe1ff */
[----:B------:R-:W-:-:S13]  /*0be0*/  ISETP.GT.AND P1, PT, R4, 0x4, PT ;  /* 0x000000040400780c */ /* 0x000fda0003f24270 */
[----:B------:R-:W-:Y:S02]  /*0bf0*/  @P1 PLOP3.LUT P0, PT, PT, PT, PT, 0x8, 0x80 ;  /* 0x000000000080181c */ /* 0x000fe40003f0e170 */
[----:B------:R-:W-:Y:S02]  /*0c00*/  @P1 IADD3 R3, PT, PT, R3, 0x8, RZ ;  /* 0x0000000803031810 */ /* 0x000fe40007ffe0ff */
[----:B------:R-:W-:Y:S02]  /*0c10*/  @P1 FMNMX3.NAN R2, R2, RZ, RZ, PT ;  /* 0x000000ff02021276 */ /* 0x000fe400038200ff */
[----:B------:R-:W-:-:S13]  /*0c20*/  ISETP.NE.OR P0, PT, R3, UR4, P0 ;  /* 0x0000000403007c0c */ /* 0x000fda0008705670 */
[----:B------:R-:W-:Y:S05]  /*0c30*/  @!P0 BRA `(.L_x_10) ;  /* 0x0000000000108947 */ /* 0x000fea0003800000 */
.L_x_11:
[----:B------:R-:W-:Y:S02]  /*0c40*/  IADD3 R3, PT, PT, R3, 0x4, RZ ;  /* 0x0000000403037810 */ /* 0x000fe40007ffe0ff */
[----:B------:R-:W-:Y:S02]  /*0c50*/  FMNMX.NAN R2, RZ, R2, PT ;  /* 0x00000002ff027209 */ /* 0x000fe40003820000 */
[----:B------:R-:W-:-:S13]  /*0c60*/  ISETP.NE.AND P0, PT, R3, UR4, PT ;  /* 0x0000000403007c0c */ /* 0x000fda000bf05270 */
[----:B------:R-:W-:Y:S05]  /*0c70*/  @P0 BRA `(.L_x_11) ;  /* 0xfffffffc00f00947 */ /* 0x000fea000383ffff */
.L_x_10:
[----:B------:R-:W-:-:S09]  /*0c80*/  UISETP.NE.AND UP0, UPT, UR5, URZ, UPT ;  /* 0x000000ff0500728c */ /* 0x000fd2000bf05270 */
[----:B------:R-:W-:Y:S05]  /*0c90*/  BRA.U !UP0, `(.L_x_0) ;  /* 0x0000000108147547 */ /* 0x000fea000b800000 */
[----:B------:R-:W-:-:S05]  /*0ca0*/  UMOV UR4, URZ ;  /* 0x000000ff00047c82 */ /* 0x000fca0008000000 */
.L_x_14:
[----:B------:R-:W-:Y:S01]  /*0cb0*/  UIADD3 UR4, UPT, UPT, UR4, 0x1, URZ ;  /* 0x0000000104047890 */ /* 0x000fe2000fffe0ff */
[----:B------:R-:W-:-:S03]  /*0cc0*/  FMNMX.NAN R2, RZ, R2, PT ;  /* 0x00000002ff027209 */ /* 0x000fc60003820000 */
[----:B------:R-:W-:-:S09]  /*0cd0*/  UISETP.NE.AND UP0, UPT, UR4, UR5, UPT ;  /* 0x000000050400728c */ /* 0x000fd2000bf05270 */
[----:B------:R-:W-:Y:S05]  /*0ce0*/  BRA.U UP0, `(.L_x_14) ;  /* 0xfffffffd00f07547 */ /* 0x000fea000b83ffff */
.L_x_0:
[----:B------:R-:W0:Y:S02]  /*0cf0*/  LDC.64 R4, c[0x0][0x390] ;  /* 0x0000e400ff047b82 */ /* 0x000e240000000a00 */
[----:B0-----:R-:W-:-:S05]  /*0d00*/  IMAD.WIDE R4, R0, 0x4, R4 ;  /* 0x0000000400047825 */ /* 0x001fca00078e0204 */
[----:B------:R-:W-:Y:S01]  /*0d10*/  STG.E desc[UR8][R4.64], R2 ;  /* 0x0000000204007986 */ /* 0x000fe2000c101908 */
[----:B------:R-:W-:Y:S05]  /*0d20*/  EXIT ;  /* 0x000000000000794d */ /* 0x000fea0003800000 */
        .weak           $__internal_0_$__cuda_sm20_sqrt_rn_f32_slowpath
        .type           $__internal_0_$__cuda_sm20_sqrt_rn_f32_slowpath,@function
        .size           $__internal_0_$__cuda_sm20_sqrt_rn_f32_slowpath,(.L_x_17 - $__internal_0_$__cuda_sm20_sqrt_rn_f32_slowpath)
$__internal_0_$__cuda_sm20_sqrt_rn_f32_slowpath:
[----:B------:R-:W-:-:S13]  /*0d30*/  LOP3.LUT P0, RZ, R22, 0x7fffffff, RZ, 0xc0, !PT ;  /* 0x7fffffff16ff7812 */ /* 0x000fda000780c0ff */
[----:B------:R-:W-:Y:S01]  /*0d40*/  @!P0 IMAD.MOV.U32 R10, RZ, RZ, R22 ;  /* 0x000000ffff0a8224 */ /* 0x000fe200078e0016 */
[----:B------:R-:W-:Y:S06]  /*0d50*/  @!P0 BRA `(.L_x_15) ;  /* 0x0000000000408947 */ /* 0x000fec0003800000 */
[----:B------:R-:W-:-:S13]  /*0d60*/  FSETP.GEU.FTZ.AND P0, PT, R22, RZ, PT ;  /* 0x000000ff1600720b */ /* 0x000fda0003f1e000 */
[----:B------:R-:W-:Y:S01]  /*0d70*/  @!P0 MOV R10, 0x7fffffff ;  /* 0x7fffffff000a8802 */ /* 0x000fe20000000f00 */
[----:B------:R-:W-:Y:S06]  /*0d80*/  @!P0 BRA `(.L_x_15) ;  /* 0x0000000000348947 */ /* 0x000fec0003800000 */
[----:B------:R-:W-:-:S13]  /*0d90*/  FSETP.GTU.FTZ.AND P0, PT, |R22|, +INF , PT ;  /* 0x7f8000001600780b */ /* 0x000fda0003f1c200 */
[----:B------:R-:W-:Y:S01]  /*0da0*/  @P0 FADD.FTZ R10, R22, 1 ;  /* 0x3f800000160a0421 */ /* 0x000fe20000010000 */
[----:B------:R-:W-:Y:S06]  /*0db0*/  @P0 BRA `(.L_x_15) ;  /* 0x0000000000280947 */ /* 0x000fec0003800000 */
[----:B------:R-:W-:-:S13]  /*0dc0*/  FSETP.NEU.FTZ.AND P0, PT, |R22|, +INF , PT ;  /* 0x7f8000001600780b */ /* 0x000fda0003f1d200 */
[----:B------:R-:W-:-:S04]  /*0dd0*/  @P0 FFMA R11, R22, 1.84467440737095516160e+19, RZ ;  /* 0x5f800000160b0823 */ /* 0x000fc800000000ff */
[----:B------:R-:W0:Y:S02]  /*0de0*/  @P0 MUFU.RSQ R10, R11 ;  /* 0x0000000b000a0308 */ /* 0x000e240000001400 */
[----:B0-----:R-:W-:Y:S01]  /*0df0*/  @P0 FMUL.FTZ R12, R11, R10 ;  /* 0x0000000a0b0c0220 */ /* 0x001fe20000410000 */
[----:B------:R-:W-:Y:S01]  /*0e00*/  @P0 FMUL.FTZ R14, R10, 0.5 ;  /* 0x3f0000000a0e0820 */ /* 0x000fe20000410000 */
[----:B------:R-:W-:Y:S02]  /*0e10*/  @!P0 MOV R10, R22 ;  /* 0x00000016000a8202 */ /* 0x000fe40000000f00 */
[----:B------:R-:W-:-:S04]  /*0e20*/  @P0 FADD.FTZ R13, -R12, -RZ ;  /* 0x800000ff0c0d0221 */ /* 0x000fc80000010100 */
[----:B------:R-:W-:-:S04]  /*0e30*/  @P0 FFMA R13, R12, R13, R11 ;  /* 0x0000000d0c0d0223 */ /* 0x000fc8000000000b */
[----:B------:R-:W-:-:S04]  /*0e40*/  @P0 FFMA R13, R13, R14, R12 ;  /* 0x0000000e0d0d0223 */ /* 0x000fc8000000000c */
[----:B------:R-:W-:-:S07]  /*0e50*/  @P0 FMUL.FTZ R10, R13, 2.3283064365386962891e-10 ;  /* 0x2f8000000d0a0820 */ /* 0x000fce0000410000 */
.L_x_15:
[----:B------:R-:W-:Y:S02]  /*0e60*/  HFMA2 R11, -RZ, RZ, 0, 0 ;  /* 0x00000000ff0b7431 */ /* 0x000fe400000001ff */
[----:B------:R-:W-:Y:S01]  /*0e70*/  IMAD.MOV.U32 R12, RZ, RZ, R10 ;  /* 0x000000ffff0c7224 */ /* 0x000fe200078e000a */
[----:B------:R-:W-:-:S04]  /*0e80*/  MOV R10, R15 ;  /* 0x0000000f000a7202 */ /* 0x000fc80000000f00 */
[----:B------:R-:W-:Y:S05]  /*0e90*/  RET.REL.NODEC R10 `(_Z21compute_min_distancesPfS_S_iii) ;  /* 0xfffffff00a587950 */ /* 0x000fea0003c3ffff */
.L_x_16:
[----:B------:R-:W-:-:S00]  /*0ea0*/  BRA `(.L_x_16) ;  /* 0xfffffffc00fc7947 */ /* 0x000fc0000383ffff */
[----:B------:R-:W-:-:S00]  /*0eb0*/  NOP ;  /* 0x0000000000007918 */ /* 0x000fc00000000000 */
        /* <DEDUP_REMOVED lines=12> */
.L_x_17:


//--------------------- .nv.shared.reserved.0     --------------------------
	.section	.nv.shared.reserved.0,"aw",@nobits
	.weak		__nv_reservedSMEM_offset_0_alias
	.size		__nv_reservedSMEM_offset_0_alias, 0, 64
	.other		__nv_reservedSMEM_offset_0_alias,@"STO_CUDA_RESERVED_SHARED STV_DEFAULT"
__nv_reservedSMEM_offset_0_alias:
	.zero		0
	.zero		64


//--------------------- .nv.constant0._Z21compute_min_distancesPfS_S_iii --------------------------
	.section	.nv.constant0._Z21compute_min_distancesPfS_S_iii,"a",@progbits
	.sectionflags	@""
	.align	4
.nv.constant0._Z21compute_min_distancesPfS_S_iii:
	.zero		932


//--------------------- SYMBOLS --------------------------

	.type		.nv.reservedSmem.offset0,@object
	.size		.nv.reservedSmem.offset0,0x4
